//
// Generated by NVIDIA NVVM Compiler
//
// Compiler Build ID: CL-36424714
// Cuda compilation tools, release 13.0, V13.0.88
// Based on NVVM 20.0.0
//

.version 9.0
.target sm_100
.address_size 64

	// .globl	_Z14rgbToGrayScalePhS_ii

.visible .entry _Z14rgbToGrayScalePhS_ii(
	.param .u64 .ptr .align 1 _Z14rgbToGrayScalePhS_ii_param_0,
	.param .u64 .ptr .align 1 _Z14rgbToGrayScalePhS_ii_param_1,
	.param .u32 _Z14rgbToGrayScalePhS_ii_param_2,
	.param .u32 _Z14rgbToGrayScalePhS_ii_param_3
)
{
	.reg .pred 	%p<4>;
	.reg .b16 	%rs<4>;
	.reg .b32 	%r<16>;
	.reg .b32 	%f<7>;
	.reg .b64 	%rd<9>;

	ld.param.u64 	%rd1, [_Z14rgbToGrayScalePhS_ii_param_0];
	ld.param.u64 	%rd2, [_Z14rgbToGrayScalePhS_ii_param_1];
	ld.param.u32 	%r3, [_Z14rgbToGrayScalePhS_ii_param_2];
	ld.param.u32 	%r4, [_Z14rgbToGrayScalePhS_ii_param_3];
	mov.u32 	%r6, %ntid.x;
	mov.u32 	%r7, %ctaid.x;
	mov.u32 	%r8, %tid.x;
	mad.lo.s32 	%r1, %r6, %r7, %r8;
	mov.u32 	%r9, %ntid.y;
	mov.u32 	%r10, %ctaid.y;
	mov.u32 	%r11, %tid.y;
	mad.lo.s32 	%r12, %r9, %r10, %r11;
	setp.ge.s32 	%p1, %r1, %r3;
	setp.ge.s32 	%p2, %r12, %r4;
	or.pred  	%p3, %p1, %p2;
	@%p3 bra 	$L__BB0_2;
	cvta.to.global.u64 	%rd3, %rd2;
	cvta.to.global.u64 	%rd4, %rd1;
	mad.lo.s32 	%r13, %r3, %r12, %r1;
	mul.lo.s32 	%r14, %r13, 3;
	cvt.s64.s32 	%rd5, %r14;
	add.s64 	%rd6, %rd3, %rd5;
	ld.global.u8 	%rs1, [%rd6];
	ld.global.u8 	%rs2, [%rd6+1];
	ld.global.u8 	%rs3, [%rd6+2];
	cvt.rn.f32.u16 	%f1, %rs1;
	cvt.rn.f32.u16 	%f2, %rs2;
	mul.f32 	%f3, %f2, 0f3F3851EC;
	fma.rn.f32 	%f4, %f1, 0f3E570A3D, %f3;
	cvt.rn.f32.u16 	%f5, %rs3;
	fma.rn.f32 	%f6, %f5, 0f3D8F5C29, %f4;
	cvt.rzi.u32.f32 	%r15, %f6;
	cvt.s64.s32 	%rd7, %r13;
	add.s64 	%rd8, %rd4, %rd7;
	st.global.u8 	[%rd8], %r15;
$L__BB0_2:
	ret;

}
	// .globl	_Z8init_rgbPhii
.visible .entry _Z8init_rgbPhii(
	.param .u64 .ptr .align 1 _Z8init_rgbPhii_param_0,
	.param .u32 _Z8init_rgbPhii_param_1,
	.param .u32 _Z8init_rgbPhii_param_2
)
{
	.reg .pred 	%p<4>;
	.reg .b16 	%rs<5>;
	.reg .b32 	%r<25>;
	.reg .b64 	%rd<5>;

	ld.param.u64 	%rd1, [_Z8init_rgbPhii_param_0];
	ld.param.u32 	%r4, [_Z8init_rgbPhii_param_1];
	ld.param.u32 	%r3, [_Z8init_rgbPhii_param_2];
	mov.u32 	%r6, %ntid.x;
	mov.u32 	%r7, %ctaid.x;
	mov.u32 	%r8, %tid.x;
	mad.lo.s32 	%r1, %r6, %r7, %r8;
	mov.u32 	%r9, %ntid.y;
	mov.u32 	%r10, %ctaid.y;
	mov.u32 	%r11, %tid.y;
	mad.lo.s32 	%r12, %r9, %r10, %r11;
	setp.ge.s32 	%p1, %r1, %r3;
	setp.ge.s32 	%p2, %r12, %r4;
	or.pred  	%p3, %p1, %p2;
	@%p3 bra 	$L__BB1_2;
	cvta.to.global.u64 	%rd2, %rd1;
	shr.s32 	%r13, %r1, 31;
	shr.u32 	%r14, %r13, 30;
	add.s32 	%r15, %r1, %r14;
	and.b32  	%r16, %r15, 32764;
	sub.s32 	%r17, %r1, %r16;
	mul.hi.u32 	%r18, %r12, -1431655765;
	shr.u32 	%r19, %r18, 1;
	mul.lo.s32 	%r20, %r19, 3;
	sub.s32 	%r21, %r12, %r20;
	add.s32 	%r22, %r17, %r21;
	mad.lo.s32 	%r23, %r3, %r12, %r1;
	mul.lo.s32 	%r24, %r23, 3;
	cvt.u16.u32 	%rs1, %r22;
	mul.lo.s16 	%rs2, %rs1, 10;
	cvt.s64.s32 	%rd3, %r24;
	add.s64 	%rd4, %rd2, %rd3;
	st.global.u8 	[%rd4], %rs2;
	add.s16 	%rs3, %rs2, 10;
	st.global.u8 	[%rd4+1], %rs3;
	add.s16 	%rs4, %rs2, 20;
	st.global.u8 	[%rd4+2], %rs4;
$L__BB1_2:
	ret;

}


// ===== COMPILED SASS (sm_100) =====

	.target	sm_100

	.elftype	@"ET_EXEC"


//--------------------- .note.nv.tkinfo           --------------------------
	.section	.note.nv.tkinfo,"",@"SHT_NOTE"
	.sectionflags	@"SHF_NOTE_NV_TKINFO"
	.tkinfo
        /*0018*/ 	.word	0x00000002
        /*0030*/ 	.string	""
        /*0030*/ 	.string	"ptxas"
        /*0030*/ 	.string	"Cuda compilation tools, release 13.0, V13.0.88"
        /*0030*/ 	.string	"Build cuda_13.0.r13.0/compiler.36424714_0"
        /*0030*/ 	.string	"-arch sm_100 -m 64 "



//--------------------- .note.nv.cuinfo           --------------------------
	.section	.note.nv.cuinfo,"",@"SHT_NOTE"
	.sectionflags	@"SHF_NOTE_NV_CUINFO"
        /*0018*/ 	.short	0x0002
        /*001a*/ 	.short	0x0064
        /*001c*/ 	.short	0x0082
	.zero		2


//--------------------- .nv.info                  --------------------------
	.section	.nv.info,"",@"SHT_CUDA_INFO"
	.align	4


	//----- nvinfo : EIATTR_REGCOUNT
	.align		4
        /*0000*/ 	.byte	0x04, 0x2f
        /*0002*/ 	.short	(.L_1 - .L_0)
	.align		4
.L_0:
        /*0004*/ 	.word	index@(_Z14rgbToGrayScalePhS_ii)
        /*0008*/ 	.word	0x0000000a


	//----- nvinfo : EIATTR_FRAME_SIZE
	.align		4
.L_1:
        /*000c*/ 	.byte	0x04, 0x11
        /*000e*/ 	.short	(.L_3 - .L_2)
	.align		4
.L_2:
        /*0010*/ 	.word	index@(_Z14rgbToGrayScalePhS_ii)
        /*0014*/ 	.word	0x00000000


	//----- nvinfo : EIATTR_REGCOUNT
	.align		4
.L_3:
        /*0018*/ 	.byte	0x04, 0x2f
        /*001a*/ 	.short	(.L_5 - .L_4)
	.align		4
.L_4:
        /*001c*/ 	.word	index@(_Z8init_rgbPhii)
        /*0020*/ 	.word	0x0000000c


	//----- nvinfo : EIATTR_FRAME_SIZE
	.align		4
.L_5:
        /*0024*/ 	.byte	0x04, 0x11
        /*0026*/ 	.short	(.L_7 - .L_6)
	.align		4
.L_6:
        /*0028*/ 	.word	index@(_Z8init_rgbPhii)
        /*002c*/ 	.word	0x00000000


	//----- nvinfo : EIATTR_MIN_STACK_SIZE
	.align		4
.L_7:
        /*0030*/ 	.byte	0x04, 0x12
        /*0032*/ 	.short	(.L_9 - .L_8)
	.align		4
.L_8:
        /*0034*/ 	.word	index@(_Z8init_rgbPhii)
        /*0038*/ 	.word	0x00000000


	//----- nvinfo : EIATTR_MIN_STACK_SIZE
	.align		4
.L_9:
        /*003c*/ 	.byte	0x04, 0x12
        /*003e*/ 	.short	(.L_11 - .L_10)
	.align		4
.L_10:
        /*0040*/ 	.word	index@(_Z14rgbToGrayScalePhS_ii)
        /*0044*/ 	.word	0x00000000
.L_11:


//--------------------- .nv.compat                --------------------------
	.section	.nv.compat,"",@"SHT_CUDA_COMPAT_INFO"
	.align	4
        /*0000*/ 	.byte	0x02, 0x09, 0x00, 0x00, 0x02, 0x02, 0x01, 0x00, 0x02, 0x05, 0x05, 0x00, 0x03, 0x07, 0x01, 0x01
        /*0010*/ 	.byte	0x02, 0x03, 0x00, 0x00, 0x02, 0x06, 0x01, 0x00, 0x04, 0x0b, 0x08, 0x00, 0x09, 0x00, 0x00, 0x00
        /*0020*/ 	.byte	0x00, 0x00, 0x00, 0x00


//--------------------- .nv.info._Z8init_rgbPhii  --------------------------
	.section	.nv.info._Z8init_rgbPhii,"",@"SHT_CUDA_INFO"
	.sectionflags	@""
	.align	4


	//----- nvinfo : EIATTR_CUDA_API_VERSION
	.align		4
        /*0000*/ 	.byte	0x04, 0x37
        /*0002*/ 	.short	(.L_13 - .L_12)
.L_12:
        /*0004*/ 	.word	0x00000082


	//----- nvinfo : EIATTR_KPARAM_INFO
	.align		4
.L_13:
        /*0008*/ 	.byte	0x04, 0x17
        /*000a*/ 	.short	(.L_15 - .L_14)
.L_14:
        /*000c*/ 	.word	0x00000000
        /*0010*/ 	.short	0x0002
        /*0012*/ 	.short	0x000c
        /*0014*/ 	.byte	0x00, 0xf0, 0x11, 0x00


	//----- nvinfo : EIATTR_KPARAM_INFO
	.align		4
.L_15:
        /*0018*/ 	.byte	0x04, 0x17
        /*001a*/ 	.short	(.L_17 - .L_16)
.L_16:
        /*001c*/ 	.word	0x00000000
        /*0020*/ 	.short	0x0001
        /*0022*/ 	.short	0x0008
        /*0024*/ 	.byte	0x00, 0xf0, 0x11, 0x00


	//----- nvinfo : EIATTR_KPARAM_INFO
	.align		4
.L_17:
        /*0028*/ 	.byte	0x04, 0x17
        /*002a*/ 	.short	(.L_19 - .L_18)
.L_18:
        /*002c*/ 	.word	0x00000000
        /*0030*/ 	.short	0x0000
        /*0032*/ 	.short	0x0000
        /*0034*/ 	.byte	0x00, 0xf5, 0x21, 0x00


	//----- nvinfo : EIATTR_SPARSE_MMA_MASK
	.align		4
.L_19:
        /*0038*/ 	.byte	0x03, 0x50
        /*003a*/ 	.short	0x0000


	//----- nvinfo : EIATTR_MAXREG_COUNT
	.align		4
        /*003c*/ 	.byte	0x03, 0x1b
        /*003e*/ 	.short	0x00ff


	//----- nvinfo : EIATTR_MERCURY_ISA_VERSION
	.align		4
        /*0040*/ 	.byte	0x03, 0x5f
        /*0042*/ 	.short	0x0101


	//----- nvinfo : EIATTR_VRC_CTA_INIT_COUNT
	.align		4
        /*0044*/ 	.byte	0x02, 0x4a
	.zero		1
	.zero		1


	//----- nvinfo : EIATTR_EXIT_INSTR_OFFSETS
	.align		4
        /*0048*/ 	.byte	0x04, 0x1c
        /*004a*/ 	.short	(.L_21 - .L_20)


	//   ....[0]....
.L_20:
        /*004c*/ 	.word	0x000000c0


	//   ....[1]....
        /*0050*/ 	.word	0x00000210


	//----- nvinfo : EIATTR_CBANK_PARAM_SIZE
	.align		4
.L_21:
        /*0054*/ 	.byte	0x03, 0x19
        /*0056*/ 	.short	0x0010


	//----- nvinfo : EIATTR_PARAM_CBANK
	.align		4
        /*0058*/ 	.byte	0x04, 0x0a
        /*005a*/ 	.short	(.L_23 - .L_22)
	.align		4
.L_22:
        /*005c*/ 	.word	index@(.nv.constant0._Z8init_rgbPhii)
        /*0060*/ 	.short	0x0380
        /*0062*/ 	.short	0x0010


	//----- nvinfo : EIATTR_SW_WAR
	.align		4
.L_23:
        /*0064*/ 	.byte	0x04, 0x36
        /*0066*/ 	.short	(.L_25 - .L_24)
.L_24:
        /*0068*/ 	.word	0x00000008
.L_25:


//--------------------- .nv.info._Z14rgbToGrayScalePhS_ii --------------------------
	.section	.nv.info._Z14rgbToGrayScalePhS_ii,"",@"SHT_CUDA_INFO"
	.sectionflags	@""
	.align	4


	//----- nvinfo : EIATTR_CUDA_API_VERSION
	.align		4
        /*0000*/ 	.byte	0x04, 0x37
        /*0002*/ 	.short	(.L_27 - .L_26)
.L_26:
        /*0004*/ 	.word	0x00000082


	//----- nvinfo : EIATTR_KPARAM_INFO
	.align		4
.L_27:
        /*0008*/ 	.byte	0x04, 0x17
        /*000a*/ 	.short	(.L_29 - .L_28)
.L_28:
        /*000c*/ 	.word	0x00000000
        /*0010*/ 	.short	0x0003
        /*0012*/ 	.short	0x0014
        /*0014*/ 	.byte	0x00, 0xf0, 0x11, 0x00


	//----- nvinfo : EIATTR_KPARAM_INFO
	.align		4
.L_29:
        /*0018*/ 	.byte	0x04, 0x17
        /*001a*/ 	.short	(.L_31 - .L_30)
.L_30:
        /*001c*/ 	.word	0x00000000
        /*0020*/ 	.short	0x0002
        /*0022*/ 	.short	0x0010
        /*0024*/ 	.byte	0x00, 0xf0, 0x11, 0x00


	//----- nvinfo : EIATTR_KPARAM_INFO
	.align		4
.L_31:
        /*0028*/ 	.byte	0x04, 0x17
        /*002a*/ 	.short	(.L_33 - .L_32)
.L_32:
        /*002c*/ 	.word	0x00000000
        /*0030*/ 	.short	0x0001
        /*0032*/ 	.short	0x0008
        /*0034*/ 	.byte	0x00, 0xf5, 0x21, 0x00


	//----- nvinfo : EIATTR_KPARAM_INFO
	.align		4
.L_33:
        /*0038*/ 	.byte	0x04, 0x17
        /*003a*/ 	.short	(.L_35 - .L_34)
.L_34:
        /*003c*/ 	.word	0x00000000
        /*0040*/ 	.short	0x0000
        /*0042*/ 	.short	0x0000
        /*0044*/ 	.byte	0x00, 0xf5, 0x21, 0x00


	//----- nvinfo : EIATTR_SPARSE_MMA_MASK
	.align		4
.L_35:
        /*0048*/ 	.byte	0x03, 0x50
        /*004a*/ 	.short	0x0000


	//----- nvinfo : EIATTR_MAXREG_COUNT
	.align		4
        /*004c*/ 	.byte	0x03, 0x1b
        /*004e*/ 	.short	0x00ff


	//----- nvinfo : EIATTR_MERCURY_ISA_VERSION
	.align		4
        /*0050*/ 	.byte	0x03, 0x5f
        /*0052*/ 	.short	0x0101


	//----- nvinfo : EIATTR_VRC_CTA_INIT_COUNT
	.align		4
        /*0054*/ 	.byte	0x02, 0x4a
	.zero		1
	.zero		1


	//----- nvinfo : EIATTR_EXIT_INSTR_OFFSETS
	.align		4
        /*0058*/ 	.byte	0x04, 0x1c
        /*005a*/ 	.short	(.L_37 - .L_36)


	//   ....[0]....
.L_36:
        /*005c*/ 	.word	0x000000c0


	//   ....[1]....
        /*0060*/ 	.word	0x00000200


	//----- nvinfo : EIATTR_CBANK_PARAM_SIZE
	.align		4
.L_37:
        /*0064*/ 	.byte	0x03, 0x19
        /*0066*/ 	.short	0x0018


	//----- nvinfo : EIATTR_PARAM_CBANK
	.align		4
        /*0068*/ 	.byte	0x04, 0x0a
        /*006a*/ 	.short	(.L_39 - .L_38)
	.align		4
.L_38:
        /*006c*/ 	.word	index@(.nv.constant0._Z14rgbToGrayScalePhS_ii)
        /*0070*/ 	.short	0x0380
        /*0072*/ 	.short	0x0018


	//----- nvinfo : EIATTR_SW_WAR
	.align		4
.L_39:
        /*0074*/ 	.byte	0x04, 0x36
        /*0076*/ 	.short	(.L_41 - .L_40)
.L_40:
        /*0078*/ 	.word	0x00000008
.L_41:


//--------------------- .nv.callgraph             --------------------------
	.section	.nv.callgraph,"",@"SHT_CUDA_CALLGRAPH"
	.align	4
	.sectionentsize	8
	.align		4
        /*0000*/ 	.word	0x00000000
	.align		4
        /*0004*/ 	.word	0xffffffff
	.align		4
        /*0008*/ 	.word	0x00000000
	.align		4
        /*000c*/ 	.word	0xfffffffe
	.align		4
        /*0010*/ 	.word	0x00000000
	.align		4
        /*0014*/ 	.word	0xfffffffd
	.align		4
        /*0018*/ 	.word	0x00000000
	.align		4
        /*001c*/ 	.word	0xfffffffc


//--------------------- .text._Z8init_rgbPhii     --------------------------
	.section	.text._Z8init_rgbPhii,"ax",@progbits
	.align	128
        .global         _Z8init_rgbPhii
        .type           _Z8init_rgbPhii,@function
        .size           _Z8init_rgbPhii,(.L_x_2 - _Z8init_rgbPhii)
        .other          _Z8init_rgbPhii,@"STO_CUDA_ENTRY STV_DEFAULT"
_Z8init_rgbPhii:
.text._Z8init_rgbPhii:
[----:B------:R-:W-:Y:S01]  /*0000*/  LDC R1, c[0x0][0x37c] ;  /* 0x0000df00ff017b82 */ /* 0x000fe20000000800 */
[----:B------:R-:W0:Y:S01]  /*0010*/  S2R R3, SR_CTAID.Y ;  /* 0x0000000000037919 */ /* 0x000e220000002600 */
[----:B------:R-:W1:Y:S01]  /*0020*/  LDCU UR4, c[0x0][0x360] ;  /* 0x00006c00ff0477ac */ /* 0x000e620008000800 */
[----:B------:R-:W0:Y:S01]  /*0030*/  S2R R2, SR_TID.Y ;  /* 0x0000000000027919 */ /* 0x000e220000002200 */
[----:B------:R-:W0:Y:S01]  /*0040*/  LDCU UR5, c[0x0][0x364] ;  /* 0x00006c80ff0577ac */ /* 0x000e220008000800 */
[----:B------:R-:W1:Y:S01]  /*0050*/  S2R R0, SR_CTAID.X ;  /* 0x0000000000007919 */ /* 0x000e620000002500 */
[----:B------:R-:W2:Y:S01]  /*0060*/  LDCU.64 UR6, c[0x0][0x388] ;  /* 0x00007100ff0677ac */ /* 0x000ea20008000a00 */
[----:B------:R-:W1:Y:S01]  /*0070*/  S2R R5, SR_TID.X ;  /* 0x0000000000057919 */ /* 0x000e620000002100 */
[----:B0-----:R-:W-:-:S05]  /*0080*/  IMAD R3, R3, UR5, R2 ;  /* 0x0000000503037c24 */ /* 0x001fca000f8e0202 */
[----:B--2---:R-:W-:Y:S01]  /*0090*/  ISETP.GE.AND P0, PT, R3, UR6, PT ;  /* 0x0000000603007c0c */ /* 0x004fe2000bf06270 */
[----:B-1----:R-:W-:-:S05]  /*00a0*/  IMAD R0, R0, UR4, R5 ;  /* 0x0000000400007c24 */ /* 0x002fca000f8e0205 */
[----:B------:R-:W-:-:S13]  /*00b0*/  ISETP.GE.OR P0, PT, R0, UR7, P0 ;  /* 0x0000000700007c0c */ /* 0x000fda0008706670 */
[----:B------:R-:W-:Y:S05]  /*00c0*/  @P0 EXIT ;  /* 0x000000000000094d */ /* 0x000fea0003800000 */
[----:B------:R-:W-:Y:S01]  /*00d0*/  IMAD.HI.U32 R2, R3, -0x55555555, RZ ;  /* 0xaaaaaaab03027827 */ /* 0x000fe200078e00ff */
[----:B------:R-:W-:Y:S01]  /*00e0*/  SHF.R.S32.HI R5, RZ, 0x1f, R0 ;  /* 0x0000001fff057819 */ /* 0x000fe20000011400 */
[----:B------:R-:W0:Y:S03]  /*00f0*/  LDCU.64 UR8, c[0x0][0x380] ;  /* 0x00007000ff0877ac */ /* 0x000e260008000a00 */
[----:B------:R-:W-:Y:S01]  /*0100*/  SHF.R.U32.HI R2, RZ, 0x1, R2 ;  /* 0x00000001ff027819 */ /* 0x000fe20000011602 */
[----:B------:R-:W1:Y:S01]  /*0110*/  LDCU.64 UR4, c[0x0][0x358] ;  /* 0x00006b00ff0477ac */ /* 0x000e620008000a00 */
[----:B------:R-:W-:-:S03]  /*0120*/  LEA.HI R5, R5, R0, RZ, 0x2 ;  /* 0x0000000005057211 */ /* 0x000fc600078f10ff */
[----:B------:R-:W-:Y:S01]  /*0130*/  IMAD R2, R2, -0x3, R3 ;  /* 0xfffffffd02027824 */ /* 0x000fe200078e0203 */
[----:B------:R-:W-:-:S04]  /*0140*/  LOP3.LUT R5, R5, 0x7ffc, RZ, 0xc0, !PT ;  /* 0x00007ffc05057812 */ /* 0x000fc800078ec0ff */
[----:B------:R-:W-:Y:S01]  /*0150*/  IADD3 R2, PT, PT, R2, R0, -R5 ;  /* 0x0000000002027210 */ /* 0x000fe20007ffe805 */
[----:B------:R-:W-:-:S03]  /*0160*/  IMAD R0, R3, UR7, R0 ;  /* 0x0000000703007c24 */ /* 0x000fc6000f8e0200 */
[----:B------:R-:W-:Y:S01]  /*0170*/  PRMT R5, R2, 0x9910, RZ ;  /* 0x0000991002057816 */ /* 0x000fe200000000ff */
[----:B------:R-:W-:-:S04]  /*0180*/  IMAD R0, R0, 0x3, RZ ;  /* 0x0000000300007824 */ /* 0x000fc800078e02ff */
[----:B------:R-:W-:Y:S01]  /*0190*/  IMAD R5, R5, 0xa, RZ ;  /* 0x0000000a05057824 */ /* 0x000fe200078e02ff */
[----:B0-----:R-:W-:-:S03]  /*01a0*/  IADD3 R2, P0, PT, R0, UR8, RZ ;  /* 0x0000000800027c10 */ /* 0x001fc6000ff1e0ff */
[C---:B------:R-:W-:Y:S01]  /*01b0*/  VIADD R7, R5.reuse, 0xa ;  /* 0x0000000a05077836 */ /* 0x040fe20000000000 */
[----:B------:R-:W-:Y:S01]  /*01c0*/  LEA.HI.X.SX32 R3, R0, UR9, 0x1, P0 ;  /* 0x0000000900037c11 */ /* 0x000fe200080f0eff */
[----:B------:R-:W-:-:S04]  /*01d0*/  VIADD R9, R5, 0x14 ;  /* 0x0000001405097836 */ /* 0x000fc80000000000 */
[----:B-1----:R-:W-:Y:S04]  /*01e0*/  STG.E.U8 desc[UR4][R2.64], R5 ;  /* 0x0000000502007986 */ /* 0x002fe8000c101104 */
[----:B------:R-:W-:Y:S04]  /*01f0*/  STG.E.U8 desc[UR4][R2.64+0x1], R7 ;  /* 0x0000010702007986 */ /* 0x000fe8000c101104 */
[----:B------:R-:W-:Y:S01]  /*0200*/  STG.E.U8 desc[UR4][R2.64+0x2], R9 ;  /* 0x0000020902007986 */ /* 0x000fe2000c101104 */
[----:B------:R-:W-:Y:S05]  /*0210*/  EXIT ;  /* 0x000000000000794d */ /* 0x000fea0003800000 */
.L_x_0:
[----:B------:R-:W-:-:S00]  /*0220*/  BRA `(.L_x_0) ;  /* 0xfffffffc00fc7947 */ /* 0x000fc0000383ffff */
[----:B------:R-:W-:-:S00]  /*0230*/  NOP ;  /* 0x0000000000007918 */ /* 0x000fc00000000000 */
        /* <DEDUP_REMOVED lines=12> */
.L_x_2:


//--------------------- .text._Z14rgbToGrayScalePhS_ii --------------------------
	.section	.text._Z14rgbToGrayScalePhS_ii,"ax",@progbits
	.align	128
        .global         _Z14rgbToGrayScalePhS_ii
        .type           _Z14rgbToGrayScalePhS_ii,@function
        .size           _Z14rgbToGrayScalePhS_ii,(.L_x_3 - _Z14rgbToGrayScalePhS_ii)
        .other          _Z14rgbToGrayScalePhS_ii,@"STO_CUDA_ENTRY STV_DEFAULT"
_Z14rgbToGrayScalePhS_ii:
.text._Z14rgbToGrayScalePhS_ii:
        /* <DEDUP_REMOVED lines=13> */
[----:B------:R-:W0:Y:S01]  /*00d0*/  LDCU.128 UR8, c[0x0][0x380] ;  /* 0x00007000ff0877ac */ /* 0x000e220008000c00 */
[----:B------:R-:W-:Y:S01]  /*00e0*/  IMAD R0, R3, UR6, R0 ;  /* 0x0000000603007c24 */ /* 0x000fe2000f8e0200 */
[----:B------:R-:W1:Y:S03]  /*00f0*/  LDCU.64 UR4, c[0x0][0x358] ;  /* 0x00006b00ff0477ac */ /* 0x000e660008000a00 */
[----:B------:R-:W-:-:S05]  /*0100*/  IMAD R3, R0, 0x3, RZ ;  /* 0x0000000300037824 */ /* 0x000fca00078e02ff */
[----:B0-----:R-:W-:-:S04]  /*0110*/  IADD3 R2, P0, PT, R3, UR10, RZ ;  /* 0x0000000a03027c10 */ /* 0x001fc8000ff1e0ff */
[----:B------:R-:W-:-:S05]  /*0120*/  LEA.HI.X.SX32 R3, R3, UR11, 0x1, P0 ;  /* 0x0000000b03037c11 */ /* 0x000fca00080f0eff */
[----:B-1----:R-:W2:Y:S04]  /*0130*/  LDG.E.U8 R5, desc[UR4][R2.64+0x1] ;  /* 0x0000010402057981 */ /* 0x002ea8000c1e1100 */
[----:B------:R-:W3:Y:S04]  /*0140*/  LDG.E.U8 R4, desc[UR4][R2.64] ;  /* 0x0000000402047981 */ /* 0x000ee8000c1e1100 */
[----:B------:R-:W4:Y:S01]  /*0150*/  LDG.E.U8 R6, desc[UR4][R2.64+0x2] ;  /* 0x0000020402067981 */ /* 0x000f22000c1e1100 */
[----:B--2---:R-:W-:Y:S02]  /*0160*/  I2FP.F32.U32 R5, R5 ;  /* 0x0000000500057245 */ /* 0x004fe40000201000 */
[----:B---3--:R-:W-:-:S03]  /*0170*/  I2FP.F32.U32 R4, R4 ;  /* 0x0000000400047245 */ /* 0x008fc60000201000 */
[----:B------:R-:W-:Y:S01]  /*0180*/  FMUL R5, R5, 0.72000002861022949219 ;  /* 0x3f3851ec05057820 */ /* 0x000fe20000400000 */
[----:B----4-:R-:W-:-:S03]  /*0190*/  I2FP.F32.U32 R7, R6 ;  /* 0x0000000600077245 */ /* 0x010fc60000201000 */
[----:B------:R-:W-:-:S04]  /*01a0*/  FFMA R4, R4, 0.20999999344348907471, R5 ;  /* 0x3e570a3d04047823 */ /* 0x000fc80000000005 */
[----:B------:R-:W-:Y:S01]  /*01b0*/  FFMA R7, R7, 0.070000000298023223877, R4 ;  /* 0x3d8f5c2907077823 */ /* 0x000fe20000000004 */
[----:B------:R-:W-:-:S04]  /*01c0*/  IADD3 R4, P0, PT, R0, UR8, RZ ;  /* 0x0000000800047c10 */ /* 0x000fc8000ff1e0ff */
[----:B------:R-:W-:Y:S01]  /*01d0*/  LEA.HI.X.SX32 R5, R0, UR9, 0x1, P0 ;  /* 0x0000000900057c11 */ /* 0x000fe200080f0eff */
[----:B------:R-:W0:Y:S04]  /*01e0*/  F2I.U32.TRUNC.NTZ R7, R7 ;  /* 0x0000000700077305 */ /* 0x000e28000020f000 */
[----:B0-----:R-:W-:Y:S01]  /*01f0*/  STG.E.U8 desc[UR4][R4.64], R7 ;  /* 0x0000000704007986 */ /* 0x001fe2000c101104 */
[----:B------:R-:W-:Y:S05]  /*0200*/  EXIT ;  /* 0x000000000000794d */ /* 0x000fea0003800000 */
.L_x_1:
        /* <DEDUP_REMOVED lines=15> */
.L_x_3:


//--------------------- .nv.shared.reserved.0     --------------------------
	.section	.nv.shared.reserved.0,"aw",@nobits
	.weak		__nv_reservedSMEM_offset_0_alias
	.size		__nv_reservedSMEM_offset_0_alias, 0, 64
	.other		__nv_reservedSMEM_offset_0_alias,@"STO_CUDA_RESERVED_SHARED STV_DEFAULT"
__nv_reservedSMEM_offset_0_alias:
	.zero		0
	.zero		64


//--------------------- .nv.constant0._Z8init_rgbPhii --------------------------
	.section	.nv.constant0._Z8init_rgbPhii,"a",@progbits
	.sectionflags	@""
	.align	4
.nv.constant0._Z8init_rgbPhii:
	.zero		912


//--------------------- .nv.constant0._Z14rgbToGrayScalePhS_ii --------------------------
	.section	.nv.constant0._Z14rgbToGrayScalePhS_ii,"a",@progbits
	.sectionflags	@""
	.align	4
.nv.constant0._Z14rgbToGrayScalePhS_ii:
	.zero		920


//--------------------- SYMBOLS --------------------------

	.type		.nv.reservedSmem.offset0,@object
	.size		.nv.reservedSmem.offset0,0x4
